//
// Generated by NVIDIA NVVM Compiler
//
// Compiler Build ID: CL-36424714
// Cuda compilation tools, release 13.0, V13.0.88
// Based on NVVM 20.0.0
//

.version 9.0
.target sm_100
.address_size 64

	// .globl	_Z12naive_kernelPKfPfii

.visible .entry _Z12naive_kernelPKfPfii(
	.param .u64 .ptr .align 1 _Z12naive_kernelPKfPfii_param_0,
	.param .u64 .ptr .align 1 _Z12naive_kernelPKfPfii_param_1,
	.param .u32 _Z12naive_kernelPKfPfii_param_2,
	.param .u32 _Z12naive_kernelPKfPfii_param_3
)
{
	.reg .pred 	%p<2>;
	.reg .b32 	%r<8>;
	.reg .b32 	%f<3>;
	.reg .b64 	%rd<9>;

	ld.param.u64 	%rd1, [_Z12naive_kernelPKfPfii_param_0];
	ld.param.u64 	%rd2, [_Z12naive_kernelPKfPfii_param_1];
	ld.param.u32 	%r3, [_Z12naive_kernelPKfPfii_param_2];
	ld.param.u32 	%r2, [_Z12naive_kernelPKfPfii_param_3];
	mov.u32 	%r4, %ctaid.x;
	mov.u32 	%r5, %ntid.x;
	mov.u32 	%r6, %tid.x;
	mad.lo.s32 	%r1, %r4, %r5, %r6;
	setp.ge.s32 	%p1, %r1, %r3;
	@%p1 bra 	$L__BB0_2;
	cvta.to.global.u64 	%rd3, %rd1;
	cvta.to.global.u64 	%rd4, %rd2;
	mul.lo.s32 	%r7, %r2, %r1;
	mul.wide.s32 	%rd5, %r7, 4;
	add.s64 	%rd6, %rd3, %rd5;
	ld.global.f32 	%f1, [%rd6];
	add.f32 	%f2, %f1, %f1;
	mul.wide.s32 	%rd7, %r1, 4;
	add.s64 	%rd8, %rd4, %rd7;
	st.global.f32 	[%rd8], %f2;
$L__BB0_2:
	ret;

}


// ===== COMPILED SASS (sm_100) =====

	.target	sm_100

	.elftype	@"ET_EXEC"


//--------------------- .note.nv.tkinfo           --------------------------
	.section	.note.nv.tkinfo,"",@"SHT_NOTE"
	.sectionflags	@"SHF_NOTE_NV_TKINFO"
	.tkinfo
        /*0018*/ 	.word	0x00000002
        /*0030*/ 	.string	""
        /*0030*/ 	.string	"ptxas"
        /*0030*/ 	.string	"Cuda compilation tools, release 13.0, V13.0.88"
        /*0030*/ 	.string	"Build cuda_13.0.r13.0/compiler.36424714_0"
        /*0030*/ 	.string	"-arch sm_100 -m 64 "



//--------------------- .note.nv.cuinfo           --------------------------
	.section	.note.nv.cuinfo,"",@"SHT_NOTE"
	.sectionflags	@"SHF_NOTE_NV_CUINFO"
        /*0018*/ 	.short	0x0002
        /*001a*/ 	.short	0x0064
        /*001c*/ 	.short	0x0082
	.zero		2


//--------------------- .nv.info                  --------------------------
	.section	.nv.info,"",@"SHT_CUDA_INFO"
	.align	4


	//----- nvinfo : EIATTR_REGCOUNT
	.align		4
        /*0000*/ 	.byte	0x04, 0x2f
        /*0002*/ 	.short	(.L_1 - .L_0)
	.align		4
.L_0:
        /*0004*/ 	.word	index@(_Z12naive_kernelPKfPfii)
        /*0008*/ 	.word	0x0000000a


	//----- nvinfo : EIATTR_FRAME_SIZE
	.align		4
.L_1:
        /*000c*/ 	.byte	0x04, 0x11
        /*000e*/ 	.short	(.L_3 - .L_2)
	.align		4
.L_2:
        /*0010*/ 	.word	index@(_Z12naive_kernelPKfPfii)
        /*0014*/ 	.word	0x00000000


	//----- nvinfo : EIATTR_MIN_STACK_SIZE
	.align		4
.L_3:
        /*0018*/ 	.byte	0x04, 0x12
        /*001a*/ 	.short	(.L_5 - .L_4)
	.align		4
.L_4:
        /*001c*/ 	.word	index@(_Z12naive_kernelPKfPfii)
        /*0020*/ 	.word	0x00000000
.L_5:


//--------------------- .nv.compat                --------------------------
	.section	.nv.compat,"",@"SHT_CUDA_COMPAT_INFO"
	.align	4
        /*0000*/ 	.byte	0x02, 0x09, 0x00, 0x00, 0x02, 0x02, 0x01, 0x00, 0x02, 0x05, 0x05, 0x00, 0x03, 0x07, 0x01, 0x01
        /*0010*/ 	.byte	0x02, 0x03, 0x00, 0x00, 0x02, 0x06, 0x01, 0x00, 0x04, 0x0b, 0x08, 0x00, 0x09, 0x00, 0x00, 0x00
        /*0020*/ 	.byte	0x00, 0x00, 0x00, 0x00


//--------------------- .nv.info._Z12naive_kernelPKfPfii --------------------------
	.section	.nv.info._Z12naive_kernelPKfPfii,"",@"SHT_CUDA_INFO"
	.sectionflags	@""
	.align	4


	//----- nvinfo : EIATTR_CUDA_API_VERSION
	.align		4
        /*0000*/ 	.byte	0x04, 0x37
        /*0002*/ 	.short	(.L_7 - .L_6)
.L_6:
        /*0004*/ 	.word	0x00000082


	//----- nvinfo : EIATTR_KPARAM_INFO
	.align		4
.L_7:
        /*0008*/ 	.byte	0x04, 0x17
        /*000a*/ 	.short	(.L_9 - .L_8)
.L_8:
        /*000c*/ 	.word	0x00000000
        /*0010*/ 	.short	0x0003
        /*0012*/ 	.short	0x0014
        /*0014*/ 	.byte	0x00, 0xf0, 0x11, 0x00


	//----- nvinfo : EIATTR_KPARAM_INFO
	.align		4
.L_9:
        /*0018*/ 	.byte	0x04, 0x17
        /*001a*/ 	.short	(.L_11 - .L_10)
.L_10:
        /*001c*/ 	.word	0x00000000
        /*0020*/ 	.short	0x0002
        /*0022*/ 	.short	0x0010
        /*0024*/ 	.byte	0x00, 0xf0, 0x11, 0x00


	//----- nvinfo : EIATTR_KPARAM_INFO
	.align		4
.L_11:
        /*0028*/ 	.byte	0x04, 0x17
        /*002a*/ 	.short	(.L_13 - .L_12)
.L_12:
        /*002c*/ 	.word	0x00000000
        /*0030*/ 	.short	0x0001
        /*0032*/ 	.short	0x0008
        /*0034*/ 	.byte	0x00, 0xf5, 0x21, 0x00


	//----- nvinfo : EIATTR_KPARAM_INFO
	.align		4
.L_13:
        /*0038*/ 	.byte	0x04, 0x17
        /*003a*/ 	.short	(.L_15 - .L_14)
.L_14:
        /*003c*/ 	.word	0x00000000
        /*0040*/ 	.short	0x0000
        /*0042*/ 	.short	0x0000
        /*0044*/ 	.byte	0x00, 0xf5, 0x21, 0x00


	//----- nvinfo : EIATTR_SPARSE_MMA_MASK
	.align		4
.L_15:
        /*0048*/ 	.byte	0x03, 0x50
        /*004a*/ 	.short	0x0000


	//----- nvinfo : EIATTR_MAXREG_COUNT
	.align		4
        /*004c*/ 	.byte	0x03, 0x1b
        /*004e*/ 	.short	0x00ff


	//----- nvinfo : EIATTR_MERCURY_ISA_VERSION
	.align		4
        /*0050*/ 	.byte	0x03, 0x5f
        /*0052*/ 	.short	0x0101


	//----- nvinfo : EIATTR_VRC_CTA_INIT_COUNT
	.align		4
        /*0054*/ 	.byte	0x02, 0x4a
	.zero		1
	.zero		1


	//----- nvinfo : EIATTR_EXIT_INSTR_OFFSETS
	.align		4
        /*0058*/ 	.byte	0x04, 0x1c
        /*005a*/ 	.short	(.L_17 - .L_16)


	//   ....[0]....
.L_16:
        /*005c*/ 	.word	0x00000070


	//   ....[1]....
        /*0060*/ 	.word	0x00000120


	//----- nvinfo : EIATTR_CBANK_PARAM_SIZE
	.align		4
.L_17:
        /*0064*/ 	.byte	0x03, 0x19
        /*0066*/ 	.short	0x0018


	//----- nvinfo : EIATTR_PARAM_CBANK
	.align		4
        /*0068*/ 	.byte	0x04, 0x0a
        /*006a*/ 	.short	(.L_19 - .L_18)
	.align		4
.L_18:
        /*006c*/ 	.word	index@(.nv.constant0._Z12naive_kernelPKfPfii)
        /*0070*/ 	.short	0x0380
        /*0072*/ 	.short	0x0018


	//----- nvinfo : EIATTR_SW_WAR
	.align		4
.L_19:
        /*0074*/ 	.byte	0x04, 0x36
        /*0076*/ 	.short	(.L_21 - .L_20)
.L_20:
        /*0078*/ 	.word	0x00000008
.L_21:


//--------------------- .nv.callgraph             --------------------------
	.section	.nv.callgraph,"",@"SHT_CUDA_CALLGRAPH"
	.align	4
	.sectionentsize	8
	.align		4
        /*0000*/ 	.word	0x00000000
	.align		4
        /*0004*/ 	.word	0xffffffff
	.align		4
        /*0008*/ 	.word	0x00000000
	.align		4
        /*000c*/ 	.word	0xfffffffe
	.align		4
        /*0010*/ 	.word	0x00000000
	.align		4
        /*0014*/ 	.word	0xfffffffd
	.align		4
        /*0018*/ 	.word	0x00000000
	.align		4
        /*001c*/ 	.word	0xfffffffc


//--------------------- .text._Z12naive_kernelPKfPfii --------------------------
	.section	.text._Z12naive_kernelPKfPfii,"ax",@progbits
	.align	128
        .global         _Z12naive_kernelPKfPfii
        .type           _Z12naive_kernelPKfPfii,@function
        .size           _Z12naive_kernelPKfPfii,(.L_x_1 - _Z12naive_kernelPKfPfii)
        .other          _Z12naive_kernelPKfPfii,@"STO_CUDA_ENTRY STV_DEFAULT"
_Z12naive_kernelPKfPfii:
.text._Z12naive_kernelPKfPfii:
[----:B------:R-:W-:Y:S01]  /*0000*/  LDC R1, c[0x0][0x37c] ;  /* 0x0000df00ff017b82 */ /* 0x000fe20000000800 */
[----:B------:R-:W0:Y:S07]  /*0010*/  S2R R0, SR_TID.X ;  /* 0x0000000000007919 */ /* 0x000e2e0000002100 */
[----:B------:R-:W0:Y:S01]  /*0020*/  S2UR UR4, SR_CTAID.X ;  /* 0x00000000000479c3 */ /* 0x000e220000002500 */
[----:B------:R-:W1:Y:S07]  /*0030*/  LDCU UR5, c[0x0][0x390] ;  /* 0x00007200ff0577ac */ /* 0x000e6e0008000800 */
[----:B------:R-:W0:Y:S02]  /*0040*/  LDC R7, c[0x0][0x360] ;  /* 0x0000d800ff077b82 */ /* 0x000e240000000800 */
[----:B0-----:R-:W-:-:S05]  /*0050*/  IMAD R7, R7, UR4, R0 ;  /* 0x0000000407077c24 */ /* 0x001fca000f8e0200 */
[----:B-1----:R-:W-:-:S13]  /*0060*/  ISETP.GE.AND P0, PT, R7, UR5, PT ;  /* 0x0000000507007c0c */ /* 0x002fda000bf06270 */
[----:B------:R-:W-:Y:S05]  /*0070*/  @P0 EXIT ;  /* 0x000000000000094d */ /* 0x000fea0003800000 */
[----:B------:R-:W0:Y:S01]  /*0080*/  LDC.64 R2, c[0x0][0x380] ;  /* 0x0000e000ff027b82 */ /* 0x000e220000000a00 */
[----:B------:R-:W1:Y:S01]  /*0090*/  LDCU UR6, c[0x0][0x394] ;  /* 0x00007280ff0677ac */ /* 0x000e620008000800 */
[----:B------:R-:W2:Y:S01]  /*00a0*/  LDCU.64 UR4, c[0x0][0x358] ;  /* 0x00006b00ff0477ac */ /* 0x000ea20008000a00 */
[----:B-1----:R-:W-:-:S04]  /*00b0*/  IMAD R5, R7, UR6, RZ ;  /* 0x0000000607057c24 */ /* 0x002fc8000f8e02ff */
[----:B0-----:R-:W-:Y:S02]  /*00c0*/  IMAD.WIDE R2, R5, 0x4, R2 ;  /* 0x0000000405027825 */ /* 0x001fe400078e0202 */
[----:B------:R-:W0:Y:S04]  /*00d0*/  LDC.64 R4, c[0x0][0x388] ;  /* 0x0000e200ff047b82 */ /* 0x000e280000000a00 */
[----:B--2---:R-:W2:Y:S01]  /*00e0*/  LDG.E R2, desc[UR4][R2.64] ;  /* 0x0000000402027981 */ /* 0x004ea2000c1e1900 */
[----:B0-----:R-:W-:-:S04]  /*00f0*/  IMAD.WIDE R4, R7, 0x4, R4 ;  /* 0x0000000407047825 */ /* 0x001fc800078e0204 */
[----:B--2---:R-:W-:-:S05]  /*0100*/  FADD R7, R2, R2 ;  /* 0x0000000202077221 */ /* 0x004fca0000000000 */
[----:B------:R-:W-:Y:S01]  /*0110*/  STG.E desc[UR4][R4.64], R7 ;  /* 0x0000000704007986 */ /* 0x000fe2000c101904 */
[----:B------:R-:W-:Y:S05]  /*0120*/  EXIT ;  /* 0x000000000000794d */ /* 0x000fea0003800000 */
.L_x_0:
[----:B------:R-:W-:-:S00]  /*0130*/  BRA `(.L_x_0) ;  /* 0xfffffffc00fc7947 */ /* 0x000fc0000383ffff */
[----:B------:R-:W-:-:S00]  /*0140*/  NOP ;  /* 0x0000000000007918 */ /* 0x000fc00000000000 */
        /* <DEDUP_REMOVED lines=11> */
.L_x_1:


//--------------------- .nv.shared.reserved.0     --------------------------
	.section	.nv.shared.reserved.0,"aw",@nobits
	.weak		__nv_reservedSMEM_offset_0_alias
	.size		__nv_reservedSMEM_offset_0_alias, 0, 64
	.other		__nv_reservedSMEM_offset_0_alias,@"STO_CUDA_RESERVED_SHARED STV_DEFAULT"
__nv_reservedSMEM_offset_0_alias:
	.zero		0
	.zero		64


//--------------------- .nv.constant0._Z12naive_kernelPKfPfii --------------------------
	.section	.nv.constant0._Z12naive_kernelPKfPfii,"a",@progbits
	.sectionflags	@""
	.align	4
.nv.constant0._Z12naive_kernelPKfPfii:
	.zero		920


//--------------------- SYMBOLS --------------------------

	.type		.nv.reservedSmem.offset0,@object
	.size		.nv.reservedSmem.offset0,0x4
